//
// Generated by NVIDIA NVVM Compiler
//
// Compiler Build ID: CL-36424714
// Cuda compilation tools, release 13.0, V13.0.88
// Based on NVVM 20.0.0
//

.version 9.0
.target sm_100
.address_size 64

	// .globl	_Z13global_reducePfS_
.extern .shared .align 16 .b8 s_in[];

.visible .entry _Z13global_reducePfS_(
	.param .u64 .ptr .align 1 _Z13global_reducePfS__param_0,
	.param .u64 .ptr .align 1 _Z13global_reducePfS__param_1
)
{
	.reg .pred 	%p<5>;
	.reg .b32 	%r<9>;
	.reg .b32 	%f<5>;
	.reg .b64 	%rd<11>;

	ld.param.u64 	%rd3, [_Z13global_reducePfS__param_0];
	ld.param.u64 	%rd2, [_Z13global_reducePfS__param_1];
	cvta.to.global.u64 	%rd4, %rd3;
	mov.u32 	%r1, %tid.x;
	mov.u32 	%r2, %ctaid.x;
	mov.u32 	%r8, %ntid.x;
	mad.lo.s32 	%r6, %r2, %r8, %r1;
	setp.lt.u32 	%p1, %r8, 2;
	mul.wide.s32 	%rd5, %r6, 4;
	add.s64 	%rd1, %rd4, %rd5;
	@%p1 bra 	$L__BB0_4;
$L__BB0_1:
	shr.u32 	%r5, %r8, 1;
	setp.ge.u32 	%p2, %r1, %r5;
	@%p2 bra 	$L__BB0_3;
	shl.b32 	%r7, %r5, 2;
	cvt.u64.u32 	%rd6, %r7;
	add.s64 	%rd7, %rd1, %rd6;
	ld.global.f32 	%f1, [%rd7];
	ld.global.f32 	%f2, [%rd1];
	add.f32 	%f3, %f1, %f2;
	st.global.f32 	[%rd1], %f3;
$L__BB0_3:
	bar.sync 	0;
	setp.gt.u32 	%p3, %r8, 3;
	mov.u32 	%r8, %r5;
	@%p3 bra 	$L__BB0_1;
$L__BB0_4:
	setp.ne.s32 	%p4, %r1, 0;
	@%p4 bra 	$L__BB0_6;
	ld.global.f32 	%f4, [%rd1];
	cvta.to.global.u64 	%rd8, %rd2;
	mul.wide.u32 	%rd9, %r2, 4;
	add.s64 	%rd10, %rd8, %rd9;
	st.global.f32 	[%rd10], %f4;
$L__BB0_6:
	ret;

}
	// .globl	_Z13shared_reducePfS_
.visible .entry _Z13shared_reducePfS_(
	.param .u64 .ptr .align 1 _Z13shared_reducePfS__param_0,
	.param .u64 .ptr .align 1 _Z13shared_reducePfS__param_1
)
{
	.reg .pred 	%p<5>;
	.reg .b32 	%r<13>;
	.reg .b32 	%f<6>;
	.reg .b64 	%rd<9>;

	ld.param.u64 	%rd2, [_Z13shared_reducePfS__param_0];
	ld.param.u64 	%rd1, [_Z13shared_reducePfS__param_1];
	cvta.to.global.u64 	%rd3, %rd2;
	mov.u32 	%r1, %tid.x;
	mov.u32 	%r2, %ctaid.x;
	mov.u32 	%r12, %ntid.x;
	mad.lo.s32 	%r7, %r2, %r12, %r1;
	mul.wide.s32 	%rd4, %r7, 4;
	add.s64 	%rd5, %rd3, %rd4;
	ld.global.f32 	%f1, [%rd5];
	shl.b32 	%r8, %r1, 2;
	mov.u32 	%r9, s_in;
	add.s32 	%r4, %r9, %r8;
	st.shared.f32 	[%r4], %f1;
	bar.sync 	0;
	setp.lt.u32 	%p1, %r12, 2;
	@%p1 bra 	$L__BB1_4;
$L__BB1_1:
	shr.u32 	%r6, %r12, 1;
	setp.ge.u32 	%p2, %r1, %r6;
	@%p2 bra 	$L__BB1_3;
	shl.b32 	%r10, %r6, 2;
	add.s32 	%r11, %r4, %r10;
	ld.shared.f32 	%f2, [%r11];
	ld.shared.f32 	%f3, [%r4];
	add.f32 	%f4, %f2, %f3;
	st.shared.f32 	[%r4], %f4;
$L__BB1_3:
	bar.sync 	0;
	setp.gt.u32 	%p3, %r12, 3;
	mov.u32 	%r12, %r6;
	@%p3 bra 	$L__BB1_1;
$L__BB1_4:
	setp.ne.s32 	%p4, %r1, 0;
	@%p4 bra 	$L__BB1_6;
	ld.shared.f32 	%f5, [s_in];
	cvta.to.global.u64 	%rd6, %rd1;
	mul.wide.u32 	%rd7, %r2, 4;
	add.s64 	%rd8, %rd6, %rd7;
	st.global.f32 	[%rd8], %f5;
$L__BB1_6:
	ret;

}


// ===== COMPILED SASS (sm_100) =====

	.target	sm_100

	.elftype	@"ET_EXEC"


//--------------------- .note.nv.tkinfo           --------------------------
	.section	.note.nv.tkinfo,"",@"SHT_NOTE"
	.sectionflags	@"SHF_NOTE_NV_TKINFO"
	.tkinfo
        /*0018*/ 	.word	0x00000002
        /*0030*/ 	.string	""
        /*0030*/ 	.string	"ptxas"
        /*0030*/ 	.string	"Cuda compilation tools, release 13.0, V13.0.88"
        /*0030*/ 	.string	"Build cuda_13.0.r13.0/compiler.36424714_0"
        /*0030*/ 	.string	"-arch sm_100 -m 64 "



//--------------------- .note.nv.cuinfo           --------------------------
	.section	.note.nv.cuinfo,"",@"SHT_NOTE"
	.sectionflags	@"SHF_NOTE_NV_CUINFO"
        /*0018*/ 	.short	0x0002
        /*001a*/ 	.short	0x0064
        /*001c*/ 	.short	0x0082
	.zero		2


//--------------------- .nv.info                  --------------------------
	.section	.nv.info,"",@"SHT_CUDA_INFO"
	.align	4


	//----- nvinfo : EIATTR_REGCOUNT
	.align		4
        /*0000*/ 	.byte	0x04, 0x2f
        /*0002*/ 	.short	(.L_1 - .L_0)
	.align		4
.L_0:
        /*0004*/ 	.word	index@(_Z13global_reducePfS_)
        /*0008*/ 	.word	0x0000000e


	//----- nvinfo : EIATTR_FRAME_SIZE
	.align		4
.L_1:
        /*000c*/ 	.byte	0x04, 0x11
        /*000e*/ 	.short	(.L_3 - .L_2)
	.align		4
.L_2:
        /*0010*/ 	.word	index@(_Z13global_reducePfS_)
        /*0014*/ 	.word	0x00000000


	//----- nvinfo : EIATTR_REGCOUNT
	.align		4
.L_3:
        /*0018*/ 	.byte	0x04, 0x2f
        /*001a*/ 	.short	(.L_5 - .L_4)
	.align		4
.L_4:
        /*001c*/ 	.word	index@(_Z13shared_reducePfS_)
        /*0020*/ 	.word	0x0000000b


	//----- nvinfo : EIATTR_FRAME_SIZE
	.align		4
.L_5:
        /*0024*/ 	.byte	0x04, 0x11
        /*0026*/ 	.short	(.L_7 - .L_6)
	.align		4
.L_6:
        /*0028*/ 	.word	index@(_Z13shared_reducePfS_)
        /*002c*/ 	.word	0x00000000


	//----- nvinfo : EIATTR_MIN_STACK_SIZE
	.align		4
.L_7:
        /*0030*/ 	.byte	0x04, 0x12
        /*0032*/ 	.short	(.L_9 - .L_8)
	.align		4
.L_8:
        /*0034*/ 	.word	index@(_Z13shared_reducePfS_)
        /*0038*/ 	.word	0x00000000


	//----- nvinfo : EIATTR_MIN_STACK_SIZE
	.align		4
.L_9:
        /*003c*/ 	.byte	0x04, 0x12
        /*003e*/ 	.short	(.L_11 - .L_10)
	.align		4
.L_10:
        /*0040*/ 	.word	index@(_Z13global_reducePfS_)
        /*0044*/ 	.word	0x00000000
.L_11:


//--------------------- .nv.compat                --------------------------
	.section	.nv.compat,"",@"SHT_CUDA_COMPAT_INFO"
	.align	4
        /*0000*/ 	.byte	0x02, 0x09, 0x00, 0x00, 0x02, 0x02, 0x01, 0x00, 0x02, 0x05, 0x05, 0x00, 0x03, 0x07, 0x01, 0x01
        /*0010*/ 	.byte	0x02, 0x03, 0x00, 0x00, 0x02, 0x06, 0x01, 0x00, 0x04, 0x0b, 0x08, 0x00, 0x09, 0x00, 0x00, 0x00
        /*0020*/ 	.byte	0x00, 0x00, 0x00, 0x00


//--------------------- .nv.info._Z13shared_reducePfS_ --------------------------
	.section	.nv.info._Z13shared_reducePfS_,"",@"SHT_CUDA_INFO"
	.sectionflags	@""
	.align	4


	//----- nvinfo : EIATTR_CUDA_API_VERSION
	.align		4
        /*0000*/ 	.byte	0x04, 0x37
        /*0002*/ 	.short	(.L_13 - .L_12)
.L_12:
        /*0004*/ 	.word	0x00000082


	//----- nvinfo : EIATTR_KPARAM_INFO
	.align		4
.L_13:
        /*0008*/ 	.byte	0x04, 0x17
        /*000a*/ 	.short	(.L_15 - .L_14)
.L_14:
        /*000c*/ 	.word	0x00000000
        /*0010*/ 	.short	0x0001
        /*0012*/ 	.short	0x0008
        /*0014*/ 	.byte	0x00, 0xf5, 0x21, 0x00


	//----- nvinfo : EIATTR_KPARAM_INFO
	.align		4
.L_15:
        /*0018*/ 	.byte	0x04, 0x17
        /*001a*/ 	.short	(.L_17 - .L_16)
.L_16:
        /*001c*/ 	.word	0x00000000
        /*0020*/ 	.short	0x0000
        /*0022*/ 	.short	0x0000
        /*0024*/ 	.byte	0x00, 0xf5, 0x21, 0x00


	//----- nvinfo : EIATTR_SPARSE_MMA_MASK
	.align		4
.L_17:
        /*0028*/ 	.byte	0x03, 0x50
        /*002a*/ 	.short	0x0000


	//----- nvinfo : EIATTR_MAXREG_COUNT
	.align		4
        /*002c*/ 	.byte	0x03, 0x1b
        /*002e*/ 	.short	0x00ff


	//----- nvinfo : EIATTR_NUM_BARRIERS
	.align		4
        /*0030*/ 	.byte	0x02, 0x4c
        /*0032*/ 	.byte	0x01
	.zero		1


	//----- nvinfo : EIATTR_MERCURY_ISA_VERSION
	.align		4
        /*0034*/ 	.byte	0x03, 0x5f
        /*0036*/ 	.short	0x0101


	//----- nvinfo : EIATTR_VRC_CTA_INIT_COUNT
	.align		4
        /*0038*/ 	.byte	0x02, 0x4a
	.zero		1
	.zero		1


	//----- nvinfo : EIATTR_EXIT_INSTR_OFFSETS
	.align		4
        /*003c*/ 	.byte	0x04, 0x1c
        /*003e*/ 	.short	(.L_19 - .L_18)


	//   ....[0]....
.L_18:
        /*0040*/ 	.word	0x000001e0


	//   ....[1]....
        /*0044*/ 	.word	0x00000260


	//----- nvinfo : EIATTR_CBANK_PARAM_SIZE
	.align		4
.L_19:
        /*0048*/ 	.byte	0x03, 0x19
        /*004a*/ 	.short	0x0010


	//----- nvinfo : EIATTR_PARAM_CBANK
	.align		4
        /*004c*/ 	.byte	0x04, 0x0a
        /*004e*/ 	.short	(.L_21 - .L_20)
	.align		4
.L_20:
        /*0050*/ 	.word	index@(.nv.constant0._Z13shared_reducePfS_)
        /*0054*/ 	.short	0x0380
        /*0056*/ 	.short	0x0010


	//----- nvinfo : EIATTR_SW_WAR
	.align		4
.L_21:
        /*0058*/ 	.byte	0x04, 0x36
        /*005a*/ 	.short	(.L_23 - .L_22)
.L_22:
        /*005c*/ 	.word	0x00000008
.L_23:


//--------------------- .nv.info._Z13global_reducePfS_ --------------------------
	.section	.nv.info._Z13global_reducePfS_,"",@"SHT_CUDA_INFO"
	.sectionflags	@""
	.align	4


	//----- nvinfo : EIATTR_CUDA_API_VERSION
	.align		4
        /*0000*/ 	.byte	0x04, 0x37
        /*0002*/ 	.short	(.L_25 - .L_24)
.L_24:
        /*0004*/ 	.word	0x00000082


	//----- nvinfo : EIATTR_KPARAM_INFO
	.align		4
.L_25:
        /*0008*/ 	.byte	0x04, 0x17
        /*000a*/ 	.short	(.L_27 - .L_26)
.L_26:
        /*000c*/ 	.word	0x00000000
        /*0010*/ 	.short	0x0001
        /*0012*/ 	.short	0x0008
        /*0014*/ 	.byte	0x00, 0xf5, 0x21, 0x00


	//----- nvinfo : EIATTR_KPARAM_INFO
	.align		4
.L_27:
        /*0018*/ 	.byte	0x04, 0x17
        /*001a*/ 	.short	(.L_29 - .L_28)
.L_28:
        /*001c*/ 	.word	0x00000000
        /*0020*/ 	.short	0x0000
        /*0022*/ 	.short	0x0000
        /*0024*/ 	.byte	0x00, 0xf5, 0x21, 0x00


	//----- nvinfo : EIATTR_SPARSE_MMA_MASK
	.align		4
.L_29:
        /*0028*/ 	.byte	0x03, 0x50
        /*002a*/ 	.short	0x0000


	//----- nvinfo : EIATTR_MAXREG_COUNT
	.align		4
        /*002c*/ 	.byte	0x03, 0x1b
        /*002e*/ 	.short	0x00ff


	//----- nvinfo : EIATTR_NUM_BARRIERS
	.align		4
        /*0030*/ 	.byte	0x02, 0x4c
        /*0032*/ 	.byte	0x01
	.zero		1


	//----- nvinfo : EIATTR_MERCURY_ISA_VERSION
	.align		4
        /*0034*/ 	.byte	0x03, 0x5f
        /*0036*/ 	.short	0x0101


	//----- nvinfo : EIATTR_VRC_CTA_INIT_COUNT
	.align		4
        /*0038*/ 	.byte	0x02, 0x4a
	.zero		1
	.zero		1


	//----- nvinfo : EIATTR_EXIT_INSTR_OFFSETS
	.align		4
        /*003c*/ 	.byte	0x04, 0x1c
        /*003e*/ 	.short	(.L_31 - .L_30)


	//   ....[0]....
.L_30:
        /*0040*/ 	.word	0x000001b0


	//   ....[1]....
        /*0044*/ 	.word	0x00000200


	//----- nvinfo : EIATTR_CRS_STACK_SIZE
	.align		4
.L_31:
        /*0048*/ 	.byte	0x04, 0x1e
        /*004a*/ 	.short	(.L_33 - .L_32)
.L_32:
        /*004c*/ 	.word	0x00000000


	//----- nvinfo : EIATTR_CBANK_PARAM_SIZE
	.align		4
.L_33:
        /*0050*/ 	.byte	0x03, 0x19
        /*0052*/ 	.short	0x0010


	//----- nvinfo : EIATTR_PARAM_CBANK
	.align		4
        /*0054*/ 	.byte	0x04, 0x0a
        /*0056*/ 	.short	(.L_35 - .L_34)
	.align		4
.L_34:
        /*0058*/ 	.word	index@(.nv.constant0._Z13global_reducePfS_)
        /*005c*/ 	.short	0x0380
        /*005e*/ 	.short	0x0010


	//----- nvinfo : EIATTR_SW_WAR
	.align		4
.L_35:
        /*0060*/ 	.byte	0x04, 0x36
        /*0062*/ 	.short	(.L_37 - .L_36)
.L_36:
        /*0064*/ 	.word	0x00000008
.L_37:


//--------------------- .nv.callgraph             --------------------------
	.section	.nv.callgraph,"",@"SHT_CUDA_CALLGRAPH"
	.align	4
	.sectionentsize	8
	.align		4
        /*0000*/ 	.word	0x00000000
	.align		4
        /*0004*/ 	.word	0xffffffff
	.align		4
        /*0008*/ 	.word	0x00000000
	.align		4
        /*000c*/ 	.word	0xfffffffe
	.align		4
        /*0010*/ 	.word	0x00000000
	.align		4
        /*0014*/ 	.word	0xfffffffd
	.align		4
        /*0018*/ 	.word	0x00000000
	.align		4
        /*001c*/ 	.word	0xfffffffc


//--------------------- .text._Z13shared_reducePfS_ --------------------------
	.section	.text._Z13shared_reducePfS_,"ax",@progbits
	.align	128
        .global         _Z13shared_reducePfS_
        .type           _Z13shared_reducePfS_,@function
        .size           _Z13shared_reducePfS_,(.L_x_8 - _Z13shared_reducePfS_)
        .other          _Z13shared_reducePfS_,@"STO_CUDA_ENTRY STV_DEFAULT"
_Z13shared_reducePfS_:
.text._Z13shared_reducePfS_:
[----:B------:R-:W-:Y:S01]  /*0000*/  LDC R1, c[0x0][0x37c] ;  /* 0x0000df00ff017b82 */ /* 0x000fe20000000800 */
[----:B------:R-:W0:Y:S07]  /*0010*/  S2R R6, SR_TID.X ;  /* 0x0000000000067919 */ /* 0x000e2e0000002100 */
[----:B------:R-:W1:Y:S01]  /*0020*/  LDC.64 R2, c[0x0][0x380] ;  /* 0x0000e000ff027b82 */ /* 0x000e620000000a00 */
[----:B------:R-:W0:Y:S01]  /*0030*/  LDCU UR8, c[0x0][0x360] ;  /* 0x00006c00ff0877ac */ /* 0x000e220008000800 */
[----:B------:R-:W0:Y:S01]  /*0040*/  S2R R7, SR_CTAID.X ;  /* 0x0000000000077919 */ /* 0x000e220000002500 */
[----:B------:R-:W2:Y:S01]  /*0050*/  LDCU.64 UR6, c[0x0][0x358] ;  /* 0x00006b00ff0677ac */ /* 0x000ea20008000a00 */
[----:B0-----:R-:W-:-:S04]  /*0060*/  IMAD R5, R7, UR8, R6 ;  /* 0x0000000807057c24 */ /* 0x001fc8000f8e0206 */
[----:B-1----:R-:W-:-:S06]  /*0070*/  IMAD.WIDE R2, R5, 0x4, R2 ;  /* 0x0000000405027825 */ /* 0x002fcc00078e0202 */
[----:B--2---:R-:W2:Y:S01]  /*0080*/  LDG.E R2, desc[UR6][R2.64] ;  /* 0x0000000602027981 */ /* 0x004ea2000c1e1900 */
[----:B------:R-:W0:Y:S01]  /*0090*/  S2UR UR5, SR_CgaCtaId ;  /* 0x00000000000579c3 */ /* 0x000e220000008800 */
[----:B------:R-:W-:Y:S01]  /*00a0*/  UMOV UR4, 0x400 ;  /* 0x0000040000047882 */ /* 0x000fe20000000000 */
[----:B------:R-:W-:Y:S01]  /*00b0*/  UISETP.GE.U32.AND UP0, UPT, UR8, 0x2, UPT ;  /* 0x000000020800788c */ /* 0x000fe2000bf06070 */
[----:B------:R-:W-:Y:S01]  /*00c0*/  ISETP.NE.AND P0, PT, R6, RZ, PT ;  /* 0x000000ff0600720c */ /* 0x000fe20003f05270 */
[----:B0-----:R-:W-:-:S06]  /*00d0*/  ULEA UR4, UR5, UR4, 0x18 ;  /* 0x0000000405047291 */ /* 0x001fcc000f8ec0ff */
[----:B------:R-:W-:-:S05]  /*00e0*/  LEA R5, R6, UR4, 0x2 ;  /* 0x0000000406057c11 */ /* 0x000fca000f8e10ff */
[----:B--2---:R0:W-:Y:S01]  /*00f0*/  STS [R5], R2 ;  /* 0x0000000205007388 */ /* 0x0041e20000000800 */
[----:B------:R-:W-:Y:S06]  /*0100*/  BAR.SYNC.DEFER_BLOCKING 0x0 ;  /* 0x0000000000007b1d */ /* 0x000fec0000010000 */
[----:B------:R-:W-:Y:S05]  /*0110*/  BRA.U !UP0, `(.L_x_0) ;  /* 0x0000000108307547 */ /* 0x000fea000b800000 */
[----:B------:R-:W-:-:S07]  /*0120*/  IMAD.U32 R0, RZ, RZ, UR8 ;  /* 0x00000008ff007e24 */ /* 0x000fce000f8e00ff */
.L_x_1:
[----:B------:R-:W-:-:S04]  /*0130*/  SHF.R.U32.HI R8, RZ, 0x1, R0 ;  /* 0x00000001ff087819 */ /* 0x000fc80000011600 */
[----:B------:R-:W-:-:S13]  /*0140*/  ISETP.GE.U32.AND P1, PT, R6, R8, PT ;  /* 0x000000080600720c */ /* 0x000fda0003f26070 */
[----:B0-----:R-:W-:Y:S01]  /*0150*/  @!P1 LEA R2, R8, R5, 0x2 ;  /* 0x0000000508029211 */ /* 0x001fe200078e10ff */
[----:B------:R-:W-:Y:S05]  /*0160*/  @!P1 LDS R3, [R5] ;  /* 0x0000000005039984 */ /* 0x000fea0000000800 */
[----:B------:R-:W0:Y:S02]  /*0170*/  @!P1 LDS R2, [R2] ;  /* 0x0000000002029984 */ /* 0x000e240000000800 */
[----:B0-----:R-:W-:-:S05]  /*0180*/  @!P1 FADD R4, R2, R3 ;  /* 0x0000000302049221 */ /* 0x001fca0000000000 */
[----:B------:R1:W-:Y:S01]  /*0190*/  @!P1 STS [R5], R4 ;  /* 0x0000000405009388 */ /* 0x0003e20000000800 */
[----:B------:R-:W-:Y:S01]  /*01a0*/  BAR.SYNC.DEFER_BLOCKING 0x0 ;  /* 0x0000000000007b1d */ /* 0x000fe20000010000 */
[----:B------:R-:W-:Y:S01]  /*01b0*/  ISETP.GT.U32.AND P1, PT, R0, 0x3, PT ;  /* 0x000000030000780c */ /* 0x000fe20003f24070 */
[----:B------:R-:W-:-:S12]  /*01c0*/  IMAD.MOV.U32 R0, RZ, RZ, R8 ;  /* 0x000000ffff007224 */ /* 0x000fd800078e0008 */
[----:B-1----:R-:W-:Y:S05]  /*01d0*/  @P1 BRA `(.L_x_1) ;  /* 0xfffffffc00d41947 */ /* 0x002fea000383ffff */
.L_x_0:
[----:B------:R-:W-:Y:S05]  /*01e0*/  @P0 EXIT ;  /* 0x000000000000094d */ /* 0x000fea0003800000 */
[----:B------:R-:W1:Y:S01]  /*01f0*/  S2UR UR5, SR_CgaCtaId ;  /* 0x00000000000579c3 */ /* 0x000e620000008800 */
[----:B------:R-:W-:-:S07]  /*0200*/  UMOV UR4, 0x400 ;  /* 0x0000040000047882 */ /* 0x000fce0000000000 */
[----:B0-----:R-:W0:Y:S01]  /*0210*/  LDC.64 R2, c[0x0][0x388] ;  /* 0x0000e200ff027b82 */ /* 0x001e220000000a00 */
[----:B-1----:R-:W-:Y:S01]  /*0220*/  ULEA UR4, UR5, UR4, 0x18 ;  /* 0x0000000405047291 */ /* 0x002fe2000f8ec0ff */
[----:B0-----:R-:W-:-:S08]  /*0230*/  IMAD.WIDE.U32 R2, R7, 0x4, R2 ;  /* 0x0000000407027825 */ /* 0x001fd000078e0002 */
[----:B------:R-:W0:Y:S04]  /*0240*/  LDS R5, [UR4] ;  /* 0x00000004ff057984 */ /* 0x000e280008000800 */
[----:B0-----:R-:W-:Y:S01]  /*0250*/  STG.E desc[UR6][R2.64], R5 ;  /* 0x0000000502007986 */ /* 0x001fe2000c101906 */
[----:B------:R-:W-:Y:S05]  /*0260*/  EXIT ;  /* 0x000000000000794d */ /* 0x000fea0003800000 */
.L_x_2:
[----:B------:R-:W-:-:S00]  /*0270*/  BRA `(.L_x_2) ;  /* 0xfffffffc00fc7947 */ /* 0x000fc0000383ffff */
[----:B------:R-:W-:-:S00]  /*0280*/  NOP ;  /* 0x0000000000007918 */ /* 0x000fc00000000000 */
[----:B------:R-:W-:-:S00]  /*0290*/  NOP ;  /* 0x0000000000007918 */ /* 0x000fc00000000000 */
[----:B------:R-:W-:-:S00]  /*02a0*/  NOP ;  /* 0x0000000000007918 */ /* 0x000fc00000000000 */
[----:B------:R-:W-:-:S00]  /*02b0*/  NOP ;  /* 0x0000000000007918 */ /* 0x000fc00000000000 */
[----:B------:R-:W-:-:S00]  /*02c0*/  NOP ;  /* 0x0000000000007918 */ /* 0x000fc00000000000 */
[----:B------:R-:W-:-:S00]  /*02d0*/  NOP ;  /* 0x0000000000007918 */ /* 0x000fc00000000000 */
[----:B------:R-:W-:-:S00]  /*02e0*/  NOP ;  /* 0x0000000000007918 */ /* 0x000fc00000000000 */
[----:B------:R-:W-:-:S00]  /*02f0*/  NOP ;  /* 0x0000000000007918 */ /* 0x000fc00000000000 */
.L_x_8:


//--------------------- .text._Z13global_reducePfS_ --------------------------
	.section	.text._Z13global_reducePfS_,"ax",@progbits
	.align	128
        .global         _Z13global_reducePfS_
        .type           _Z13global_reducePfS_,@function
        .size           _Z13global_reducePfS_,(.L_x_9 - _Z13global_reducePfS_)
        .other          _Z13global_reducePfS_,@"STO_CUDA_ENTRY STV_DEFAULT"
_Z13global_reducePfS_:
.text._Z13global_reducePfS_:
[----:B------:R-:W-:Y:S01]  /*0000*/  LDC R1, c[0x0][0x37c] ;  /* 0x0000df00ff017b82 */ /* 0x000fe20000000800 */
[----:B------:R-:W0:Y:S01]  /*0010*/  S2R R6, SR_TID.X ;  /* 0x0000000000067919 */ /* 0x000e220000002100 */
[----:B------:R-:W1:Y:S06]  /*0020*/  LDCU UR6, c[0x0][0x360] ;  /* 0x00006c00ff0677ac */ /* 0x000e6c0008000800 */
[----:B------:R-:W2:Y:S01]  /*0030*/  LDC.64 R2, c[0x0][0x380] ;  /* 0x0000e000ff027b82 */ /* 0x000ea20000000a00 */
[----:B------:R-:W0:Y:S01]  /*0040*/  S2R R9, SR_CTAID.X ;  /* 0x0000000000097919 */ /* 0x000e220000002500 */
[----:B------:R-:W3:Y:S01]  /*0050*/  LDCU.64 UR4, c[0x0][0x358] ;  /* 0x00006b00ff0477ac */ /* 0x000ee20008000a00 */
[----:B-1----:R-:W-:-:S02]  /*0060*/  UISETP.GE.U32.AND UP0, UPT, UR6, 0x2, UPT ;  /* 0x000000020600788c */ /* 0x002fc4000bf06070 */
[----:B0-----:R-:W-:-:S04]  /*0070*/  IMAD R5, R9, UR6, R6 ;  /* 0x0000000609057c24 */ /* 0x001fc8000f8e0206 */
[----:B--2---:R-:W-:-:S03]  /*0080*/  IMAD.WIDE R2, R5, 0x4, R2 ;  /* 0x0000000405027825 */ /* 0x004fc600078e0202 */
[----:B---3--:R-:W-:Y:S05]  /*0090*/  BRA.U !UP0, `(.L_x_3) ;  /* 0x0000000108407547 */ /* 0x008fea000b800000 */
[----:B------:R-:W-:-:S07]  /*00a0*/  IMAD.U32 R0, RZ, RZ, UR6 ;  /* 0x00000006ff007e24 */ /* 0x000fce000f8e00ff */
.L_x_6:
[----:B------:R-:W-:Y:S01]  /*00b0*/  SHF.R.U32.HI R11, RZ, 0x1, R0 ;  /* 0x00000001ff0b7819 */ /* 0x000fe20000011600 */
[----:B------:R-:W-:Y:S03]  /*00c0*/  BSSY.RECONVERGENT B0, `(.L_x_4) ;  /* 0x0000009000007945 */ /* 0x000fe60003800200 */
[----:B------:R-:W-:-:S13]  /*00d0*/  ISETP.GE.U32.AND P0, PT, R6, R11, PT ;  /* 0x0000000b0600720c */ /* 0x000fda0003f06070 */
[----:B0-----:R-:W-:Y:S05]  /*00e0*/  @P0 BRA `(.L_x_5) ;  /* 0x0000000000180947 */ /* 0x001fea0003800000 */
[----:B------:R-:W-:Y:S01]  /*00f0*/  LEA R4, P0, R11, R2, 0x2 ;  /* 0x000000020b047211 */ /* 0x000fe200078010ff */
[----:B------:R-:W2:Y:S03]  /*0100*/  LDG.E R7, desc[UR4][R2.64] ;  /* 0x0000000402077981 */ /* 0x000ea6000c1e1900 */
[----:B------:R-:W-:-:S05]  /*0110*/  IADD3.X R5, PT, PT, RZ, R3, RZ, P0, !PT ;  /* 0x00000003ff057210 */ /* 0x000fca00007fe4ff */
[----:B------:R-:W2:Y:S02]  /*0120*/  LDG.E R4, desc[UR4][R4.64] ;  /* 0x0000000404047981 */ /* 0x000ea4000c1e1900 */
[----:B--2---:R-:W-:-:S05]  /*0130*/  FADD R7, R4, R7 ;  /* 0x0000000704077221 */ /* 0x004fca0000000000 */
[----:B------:R0:W-:Y:S02]  /*0140*/  STG.E desc[UR4][R2.64], R7 ;  /* 0x0000000702007986 */ /* 0x0001e4000c101904 */
.L_x_5:
[----:B------:R-:W-:Y:S05]  /*0150*/  BSYNC.RECONVERGENT B0 ;  /* 0x0000000000007941 */ /* 0x000fea0003800200 */
.L_x_4:
[----:B------:R-:W-:Y:S01]  /*0160*/  BAR.SYNC.DEFER_BLOCKING 0x0 ;  /* 0x0000000000007b1d */ /* 0x000fe20000010000 */
[----:B------:R-:W-:Y:S01]  /*0170*/  ISETP.GT.U32.AND P0, PT, R0, 0x3, PT ;  /* 0x000000030000780c */ /* 0x000fe20003f04070 */
[----:B------:R-:W-:-:S12]  /*0180*/  IMAD.MOV.U32 R0, RZ, RZ, R11 ;  /* 0x000000ffff007224 */ /* 0x000fd800078e000b */
[----:B------:R-:W-:Y:S05]  /*0190*/  @P0 BRA `(.L_x_6) ;  /* 0xfffffffc00c40947 */ /* 0x000fea000383ffff */
.L_x_3:
[----:B------:R-:W-:-:S13]  /*01a0*/  ISETP.NE.AND P0, PT, R6, RZ, PT ;  /* 0x000000ff0600720c */ /* 0x000fda0003f05270 */
[----:B------:R-:W-:Y:S05]  /*01b0*/  @P0 EXIT ;  /* 0x000000000000094d */ /* 0x000fea0003800000 */
[----:B0-----:R-:W2:Y:S01]  /*01c0*/  LDG.E R3, desc[UR4][R2.64] ;  /* 0x0000000402037981 */ /* 0x001ea2000c1e1900 */
[----:B------:R-:W0:Y:S02]  /*01d0*/  LDC.64 R4, c[0x0][0x388] ;  /* 0x0000e200ff047b82 */ /* 0x000e240000000a00 */
[----:B0-----:R-:W-:-:S05]  /*01e0*/  IMAD.WIDE.U32 R4, R9, 0x4, R4 ;  /* 0x0000000409047825 */ /* 0x001fca00078e0004 */
[----:B--2---:R-:W-:Y:S01]  /*01f0*/  STG.E desc[UR4][R4.64], R3 ;  /* 0x0000000304007986 */ /* 0x004fe2000c101904 */
[----:B------:R-:W-:Y:S05]  /*0200*/  EXIT ;  /* 0x000000000000794d */ /* 0x000fea0003800000 */
.L_x_7:
        /* <DEDUP_REMOVED lines=15> */
.L_x_9:


//--------------------- .nv.shared._Z13shared_reducePfS_ --------------------------
	.section	.nv.shared._Z13shared_reducePfS_,"aw",@nobits
	.sectionflags	@""
	.align	16
	.zero		1024


//--------------------- .nv.shared.reserved.0     --------------------------
	.section	.nv.shared.reserved.0,"aw",@nobits
	.weak		__nv_reservedSMEM_offset_0_alias
	.size		__nv_reservedSMEM_offset_0_alias, 0, 64
	.other		__nv_reservedSMEM_offset_0_alias,@"STO_CUDA_RESERVED_SHARED STV_DEFAULT"
__nv_reservedSMEM_offset_0_alias:
	.zero		0
	.zero		64


//--------------------- .nv.shared._Z13global_reducePfS_ --------------------------
	.section	.nv.shared._Z13global_reducePfS_,"aw",@nobits
	.sectionflags	@""
	.align	16
	.zero		1024


//--------------------- .nv.constant0._Z13shared_reducePfS_ --------------------------
	.section	.nv.constant0._Z13shared_reducePfS_,"a",@progbits
	.sectionflags	@""
	.align	4
.nv.constant0._Z13shared_reducePfS_:
	.zero		912


//--------------------- .nv.constant0._Z13global_reducePfS_ --------------------------
	.section	.nv.constant0._Z13global_reducePfS_,"a",@progbits
	.sectionflags	@""
	.align	4
.nv.constant0._Z13global_reducePfS_:
	.zero		912


//--------------------- SYMBOLS --------------------------

	.type		.nv.reservedSmem.offset0,@object
	.size		.nv.reservedSmem.offset0,0x4
	.type		.nv.reservedSmem.cap,@object
	.size		.nv.reservedSmem.cap,0x4
